//
// Generated by NVIDIA NVVM Compiler
//
// Compiler Build ID: CL-36424714
// Cuda compilation tools, release 13.0, V13.0.88
// Based on NVVM 20.0.0
//

.version 9.0
.target sm_100
.address_size 64

	// .globl	_Z17shfl_sync_examplev
.extern .func  (.param .b32 func_retval0) vprintf
(
	.param .b64 vprintf_param_0,
	.param .b64 vprintf_param_1
)
;
.global .align 1 .b8 $str[44] = {116, 104, 114, 101, 97, 100, 32, 73, 100, 58, 32, 37, 100, 32, 114, 101, 97, 100, 32, 116, 104, 114, 101, 97, 100, 32, 49, 39, 115, 32, 109, 121, 32, 118, 97, 108, 117, 101, 58, 32, 37, 100, 10};
.global .align 1 .b8 $str$1[45] = {116, 104, 114, 101, 97, 100, 32, 73, 100, 58, 32, 37, 100, 32, 114, 101, 97, 100, 32, 116, 104, 114, 101, 97, 100, 32, 37, 100, 39, 115, 32, 109, 121, 32, 118, 97, 108, 117, 101, 58, 32, 37, 100, 10};
.global .align 1 .b8 $str$2[38] = {116, 104, 114, 101, 97, 100, 32, 37, 100, 32, 114, 101, 97, 100, 115, 32, 116, 104, 114, 101, 97, 100, 32, 37, 100, 39, 115, 32, 118, 97, 108, 117, 101, 32, 37, 100, 10};
.global .align 1 .b8 $str$3[41] = {115, 117, 109, 32, 114, 101, 100, 117, 99, 101, 100, 32, 116, 111, 32, 116, 104, 114, 101, 97, 100, 32, 37, 100, 44, 32, 119, 105, 116, 104, 32, 115, 117, 109, 32, 61, 32, 37, 100, 10};

.visible .entry _Z17shfl_sync_examplev()
{
	.local .align 8 .b8 	__local_depot0[16];
	.reg .b64 	%SP;
	.reg .b64 	%SPL;
	.reg .pred 	%p<4>;
	.reg .b32 	%r<17>;
	.reg .b64 	%rd<7>;

	mov.u64 	%SPL, __local_depot0;
	cvta.local.u64 	%SP, %SPL;
	add.u64 	%rd1, %SP, 0;
	add.u64 	%rd2, %SPL, 0;
	mov.u32 	%r1, %tid.x;
	mul.lo.s32 	%r2, %r1, 10;
	shfl.sync.idx.b32	%r3|%p1, %r2, 1, 31, -1;
	st.local.v2.u32 	[%rd2], {%r1, %r3};
	mov.u64 	%rd3, $str;
	cvta.global.u64 	%rd4, %rd3;
	{ // callseq 0, 0
	.param .b64 param0;
	st.param.b64 	[param0], %rd4;
	.param .b64 param1;
	st.param.b64 	[param1], %rd1;
	.param .b32 retval0;
	call.uni (retval0), 
	vprintf, 
	(
	param0, 
	param1
	);
	ld.param.b32 	%r4, [retval0];
	} // callseq 0
	bar.sync 	0;
	add.s32 	%r6, %r1, 1;
	and.b32  	%r7, %r6, 31;
	shfl.sync.idx.b32	%r8|%p2, %r2, %r7, 31, 268435455;
	st.local.v2.u32 	[%rd2], {%r1, %r7};
	st.local.u32 	[%rd2+8], %r8;
	mov.u64 	%rd5, $str$1;
	cvta.global.u64 	%rd6, %rd5;
	{ // callseq 1, 0
	.param .b64 param0;
	st.param.b64 	[param0], %rd6;
	.param .b64 param1;
	st.param.b64 	[param1], %rd1;
	.param .b32 retval0;
	call.uni (retval0), 
	vprintf, 
	(
	param0, 
	param1
	);
	ld.param.b32 	%r9, [retval0];
	} // callseq 1
	bar.sync 	0;
	shfl.sync.idx.b32	%r11|%p3, %r2, %r7, 4127, -1;
	and.b32  	%r12, %r1, 1008;
	and.b32  	%r13, %r6, 15;
	or.b32  	%r14, %r13, %r12;
	st.local.v2.u32 	[%rd2], {%r1, %r14};
	st.local.u32 	[%rd2+8], %r11;
	{ // callseq 2, 0
	.param .b64 param0;
	st.param.b64 	[param0], %rd6;
	.param .b64 param1;
	st.param.b64 	[param1], %rd1;
	.param .b32 retval0;
	call.uni (retval0), 
	vprintf, 
	(
	param0, 
	param1
	);
	ld.param.b32 	%r15, [retval0];
	} // callseq 2
	ret;

}
	// .globl	_Z18shuffle_up_examplev
.visible .entry _Z18shuffle_up_examplev()
{
	.local .align 8 .b8 	__local_depot1[16];
	.reg .b64 	%SP;
	.reg .b64 	%SPL;
	.reg .pred 	%p<5>;
	.reg .b32 	%r<20>;
	.reg .b64 	%rd<5>;

	mov.u64 	%SPL, __local_depot1;
	cvta.local.u64 	%SP, %SPL;
	add.u64 	%rd1, %SP, 0;
	add.u64 	%rd2, %SPL, 0;
	mov.u32 	%r1, %tid.x;
	mul.lo.s32 	%r2, %r1, 10;
	shfl.sync.up.b32	%r3|%p1, %r2, 2, 0, -1;
	setp.lt.u32 	%p2, %r1, 2;
	and.b32  	%r4, %r1, 992;
	add.s32 	%r5, %r1, 30;
	and.b32  	%r6, %r5, 31;
	or.b32  	%r7, %r6, %r4;
	selp.b32 	%r8, %r1, %r7, %p2;
	st.local.v2.u32 	[%rd2], {%r1, %r8};
	st.local.u32 	[%rd2+8], %r3;
	mov.u64 	%rd3, $str$2;
	cvta.global.u64 	%rd4, %rd3;
	{ // callseq 3, 0
	.param .b64 param0;
	st.param.b64 	[param0], %rd4;
	.param .b64 param1;
	st.param.b64 	[param1], %rd1;
	.param .b32 retval0;
	call.uni (retval0), 
	vprintf, 
	(
	param0, 
	param1
	);
	ld.param.b32 	%r9, [retval0];
	} // callseq 3
	bar.sync 	0;
	shfl.sync.up.b32	%r11|%p3, %r2, 2, 4096, -1;
	and.b32  	%r12, %r1, 14;
	setp.eq.s32 	%p4, %r12, 0;
	and.b32  	%r13, %r1, 1008;
	add.s32 	%r14, %r1, 14;
	and.b32  	%r15, %r14, 15;
	or.b32  	%r16, %r15, %r13;
	selp.b32 	%r17, %r1, %r16, %p4;
	st.local.v2.u32 	[%rd2], {%r1, %r17};
	st.local.u32 	[%rd2+8], %r11;
	{ // callseq 4, 0
	.param .b64 param0;
	st.param.b64 	[param0], %rd4;
	.param .b64 param1;
	st.param.b64 	[param1], %rd1;
	.param .b32 retval0;
	call.uni (retval0), 
	vprintf, 
	(
	param0, 
	param1
	);
	ld.param.b32 	%r18, [retval0];
	} // callseq 4
	ret;

}
	// .globl	_Z20shuffle_down_examplev
.visible .entry _Z20shuffle_down_examplev()
{
	.local .align 8 .b8 	__local_depot2[16];
	.reg .b64 	%SP;
	.reg .b64 	%SPL;
	.reg .pred 	%p<5>;
	.reg .b32 	%r<20>;
	.reg .b64 	%rd<5>;

	mov.u64 	%SPL, __local_depot2;
	cvta.local.u64 	%SP, %SPL;
	add.u64 	%rd1, %SP, 0;
	add.u64 	%rd2, %SPL, 0;
	mov.u32 	%r1, %tid.x;
	mul.lo.s32 	%r2, %r1, 10;
	shfl.sync.down.b32	%r3|%p1, %r2, 2, 31, -1;
	and.b32  	%r4, %r1, 30;
	setp.eq.s32 	%p2, %r4, 30;
	and.b32  	%r5, %r1, 992;
	add.s32 	%r6, %r1, 2;
	and.b32  	%r7, %r6, 31;
	or.b32  	%r8, %r7, %r5;
	selp.b32 	%r9, %r1, %r8, %p2;
	st.local.v2.u32 	[%rd2], {%r1, %r9};
	st.local.u32 	[%rd2+8], %r3;
	mov.u64 	%rd3, $str$2;
	cvta.global.u64 	%rd4, %rd3;
	{ // callseq 5, 0
	.param .b64 param0;
	st.param.b64 	[param0], %rd4;
	.param .b64 param1;
	st.param.b64 	[param1], %rd1;
	.param .b32 retval0;
	call.uni (retval0), 
	vprintf, 
	(
	param0, 
	param1
	);
	ld.param.b32 	%r10, [retval0];
	} // callseq 5
	bar.sync 	0;
	shfl.sync.down.b32	%r12|%p3, %r2, 2, 4127, -1;
	and.b32  	%r13, %r1, 14;
	setp.eq.s32 	%p4, %r13, 14;
	and.b32  	%r14, %r1, 1008;
	and.b32  	%r15, %r6, 15;
	or.b32  	%r16, %r15, %r14;
	selp.b32 	%r17, %r1, %r16, %p4;
	st.local.v2.u32 	[%rd2], {%r1, %r17};
	st.local.u32 	[%rd2+8], %r12;
	{ // callseq 6, 0
	.param .b64 param0;
	st.param.b64 	[param0], %rd4;
	.param .b64 param1;
	st.param.b64 	[param1], %rd1;
	.param .b32 retval0;
	call.uni (retval0), 
	vprintf, 
	(
	param0, 
	param1
	);
	ld.param.b32 	%r18, [retval0];
	} // callseq 6
	bar.sync 	0;
	ret;

}
	// .globl	_Z19shuffle_xor_examplev
.visible .entry _Z19shuffle_xor_examplev()
{
	.local .align 8 .b8 	__local_depot3[16];
	.reg .b64 	%SP;
	.reg .b64 	%SPL;
	.reg .pred 	%p<2>;
	.reg .b32 	%r<7>;
	.reg .b64 	%rd<5>;

	mov.u64 	%SPL, __local_depot3;
	cvta.local.u64 	%SP, %SPL;
	add.u64 	%rd1, %SP, 0;
	add.u64 	%rd2, %SPL, 0;
	mov.u32 	%r1, %tid.x;
	mul.lo.s32 	%r2, %r1, 10;
	shfl.sync.bfly.b32	%r3|%p1, %r2, 2, 31, -1;
	xor.b32  	%r4, %r1, 2;
	st.local.v2.u32 	[%rd2], {%r1, %r4};
	st.local.u32 	[%rd2+8], %r3;
	mov.u64 	%rd3, $str$2;
	cvta.global.u64 	%rd4, %rd3;
	{ // callseq 7, 0
	.param .b64 param0;
	st.param.b64 	[param0], %rd4;
	.param .b64 param1;
	st.param.b64 	[param1], %rd1;
	.param .b32 retval0;
	call.uni (retval0), 
	vprintf, 
	(
	param0, 
	param1
	);
	ld.param.b32 	%r5, [retval0];
	} // callseq 7
	bar.sync 	0;
	ret;

}
	// .globl	_Z10reduce_sumILj32EEvv
.visible .entry _Z10reduce_sumILj32EEvv()
{
	.local .align 8 .b8 	__local_depot4[8];
	.reg .b64 	%SP;
	.reg .b64 	%SPL;
	.reg .pred 	%p<7>;
	.reg .b32 	%r<16>;
	.reg .b64 	%rd<5>;

	mov.u64 	%SPL, __local_depot4;
	cvta.local.u64 	%SP, %SPL;
	mov.b32 	%r3, 1;
	shfl.sync.down.b32	%r4|%p1, %r3, 16, 31, -1;
	add.s32 	%r5, %r4, 1;
	shfl.sync.down.b32	%r6|%p2, %r5, 8, 31, -1;
	add.s32 	%r7, %r6, %r5;
	shfl.sync.down.b32	%r8|%p3, %r7, 4, 31, -1;
	add.s32 	%r9, %r8, %r7;
	shfl.sync.down.b32	%r10|%p4, %r9, 2, 31, -1;
	add.s32 	%r11, %r10, %r9;
	shfl.sync.down.b32	%r12|%p5, %r11, 1, 31, -1;
	add.s32 	%r1, %r12, %r11;
	mov.u32 	%r2, %tid.x;
	and.b32  	%r13, %r2, 31;
	setp.ne.s32 	%p6, %r13, 0;
	@%p6 bra 	$L__BB4_2;
	add.u64 	%rd1, %SP, 0;
	add.u64 	%rd2, %SPL, 0;
	st.local.v2.u32 	[%rd2], {%r2, %r1};
	mov.u64 	%rd3, $str$3;
	cvta.global.u64 	%rd4, %rd3;
	{ // callseq 8, 0
	.param .b64 param0;
	st.param.b64 	[param0], %rd4;
	.param .b64 param1;
	st.param.b64 	[param1], %rd1;
	.param .b32 retval0;
	call.uni (retval0), 
	vprintf, 
	(
	param0, 
	param1
	);
	ld.param.b32 	%r14, [retval0];
	} // callseq 8
$L__BB4_2:
	bar.sync 	0;
	ret;

}


// ===== COMPILED SASS (sm_100) =====

	.target	sm_100

	.elftype	@"ET_EXEC"


//--------------------- .note.nv.tkinfo           --------------------------
	.section	.note.nv.tkinfo,"",@"SHT_NOTE"
	.sectionflags	@"SHF_NOTE_NV_TKINFO"
	.tkinfo
        /*0018*/ 	.word	0x00000002
        /*0030*/ 	.string	""
        /*0030*/ 	.string	"ptxas"
        /*0030*/ 	.string	"Cuda compilation tools, release 13.0, V13.0.88"
        /*0030*/ 	.string	"Build cuda_13.0.r13.0/compiler.36424714_0"
        /*0030*/ 	.string	"-arch sm_100 -m 64 "



//--------------------- .note.nv.cuinfo           --------------------------
	.section	.note.nv.cuinfo,"",@"SHT_NOTE"
	.sectionflags	@"SHF_NOTE_NV_CUINFO"
        /*0018*/ 	.short	0x0002
        /*001a*/ 	.short	0x0064
        /*001c*/ 	.short	0x0082
	.zero		2


//--------------------- .nv.info                  --------------------------
	.section	.nv.info,"",@"SHT_CUDA_INFO"
	.align	4


	//----- nvinfo : EIATTR_REGCOUNT
	.align		4
        /*0000*/ 	.byte	0x04, 0x2f
        /*0002*/ 	.short	(.L_5 - .L_4)
	.align		4
.L_4:
        /*0004*/ 	.word	index@(_Z17shfl_sync_examplev)
        /*0008*/ 	.word	0x0000001a


	//----- nvinfo : EIATTR_FRAME_SIZE
	.align		4
.L_5:
        /*000c*/ 	.byte	0x04, 0x11
        /*000e*/ 	.short	(.L_7 - .L_6)
	.align		4
.L_6:
        /*0010*/ 	.word	index@(_Z17shfl_sync_examplev)
        /*0014*/ 	.word	0x00000010


	//----- nvinfo : EIATTR_REGCOUNT
	.align		4
.L_7:
        /*0018*/ 	.byte	0x04, 0x2f
        /*001a*/ 	.short	(.L_9 - .L_8)
	.align		4
.L_8:
        /*001c*/ 	.word	index@(_Z18shuffle_up_examplev)
        /*0020*/ 	.word	0x00000018


	//----- nvinfo : EIATTR_FRAME_SIZE
	.align		4
.L_9:
        /*0024*/ 	.byte	0x04, 0x11
        /*0026*/ 	.short	(.L_11 - .L_10)
	.align		4
.L_10:
        /*0028*/ 	.word	index@(_Z18shuffle_up_examplev)
        /*002c*/ 	.word	0x00000010


	//----- nvinfo : EIATTR_REGCOUNT
	.align		4
.L_11:
        /*0030*/ 	.byte	0x04, 0x2f
        /*0032*/ 	.short	(.L_13 - .L_12)
	.align		4
.L_12:
        /*0034*/ 	.word	index@(_Z20shuffle_down_examplev)
        /*0038*/ 	.word	0x00000019


	//----- nvinfo : EIATTR_FRAME_SIZE
	.align		4
.L_13:
        /*003c*/ 	.byte	0x04, 0x11
        /*003e*/ 	.short	(.L_15 - .L_14)
	.align		4
.L_14:
        /*0040*/ 	.word	index@(_Z20shuffle_down_examplev)
        /*0044*/ 	.word	0x00000010


	//----- nvinfo : EIATTR_REGCOUNT
	.align		4
.L_15:
        /*0048*/ 	.byte	0x04, 0x2f
        /*004a*/ 	.short	(.L_17 - .L_16)
	.align		4
.L_16:
        /*004c*/ 	.word	index@(_Z19shuffle_xor_examplev)
        /*0050*/ 	.word	0x00000018


	//----- nvinfo : EIATTR_FRAME_SIZE
	.align		4
.L_17:
        /*0054*/ 	.byte	0x04, 0x11
        /*0056*/ 	.short	(.L_19 - .L_18)
	.align		4
.L_18:
        /*0058*/ 	.word	index@(_Z19shuffle_xor_examplev)
        /*005c*/ 	.word	0x00000010


	//----- nvinfo : EIATTR_REGCOUNT
	.align		4
.L_19:
        /*0060*/ 	.byte	0x04, 0x2f
        /*0062*/ 	.short	(.L_21 - .L_20)
	.align		4
.L_20:
        /*0064*/ 	.word	index@(_Z10reduce_sumILj32EEvv)
        /*0068*/ 	.word	0x00000018


	//----- nvinfo : EIATTR_FRAME_SIZE
	.align		4
.L_21:
        /*006c*/ 	.byte	0x04, 0x11
        /*006e*/ 	.short	(.L_23 - .L_22)
	.align		4
.L_22:
        /*0070*/ 	.word	index@(_Z10reduce_sumILj32EEvv)
        /*0074*/ 	.word	0x00000008


	//----- nvinfo : EIATTR_MIN_STACK_SIZE
	.align		4
.L_23:
        /*0078*/ 	.byte	0x04, 0x12
        /*007a*/ 	.short	(.L_25 - .L_24)
	.align		4
.L_24:
        /*007c*/ 	.word	index@(_Z10reduce_sumILj32EEvv)
        /*0080*/ 	.word	0x00000008


	//----- nvinfo : EIATTR_MIN_STACK_SIZE
	.align		4
.L_25:
        /*0084*/ 	.byte	0x04, 0x12
        /*0086*/ 	.short	(.L_27 - .L_26)
	.align		4
.L_26:
        /*0088*/ 	.word	index@(_Z19shuffle_xor_examplev)
        /*008c*/ 	.word	0x00000010


	//----- nvinfo : EIATTR_MIN_STACK_SIZE
	.align		4
.L_27:
        /*0090*/ 	.byte	0x04, 0x12
        /*0092*/ 	.short	(.L_29 - .L_28)
	.align		4
.L_28:
        /*0094*/ 	.word	index@(_Z20shuffle_down_examplev)
        /*0098*/ 	.word	0x00000010


	//----- nvinfo : EIATTR_MIN_STACK_SIZE
	.align		4
.L_29:
        /*009c*/ 	.byte	0x04, 0x12
        /*009e*/ 	.short	(.L_31 - .L_30)
	.align		4
.L_30:
        /*00a0*/ 	.word	index@(_Z18shuffle_up_examplev)
        /*00a4*/ 	.word	0x00000010


	//----- nvinfo : EIATTR_MIN_STACK_SIZE
	.align		4
.L_31:
        /*00a8*/ 	.byte	0x04, 0x12
        /*00aa*/ 	.short	(.L_33 - .L_32)
	.align		4
.L_32:
        /*00ac*/ 	.word	index@(_Z17shfl_sync_examplev)
        /*00b0*/ 	.word	0x00000010
.L_33:


//--------------------- .nv.compat                --------------------------
	.section	.nv.compat,"",@"SHT_CUDA_COMPAT_INFO"
	.align	4
        /*0000*/ 	.byte	0x02, 0x09, 0x00, 0x00, 0x02, 0x02, 0x01, 0x00, 0x02, 0x05, 0x05, 0x00, 0x03, 0x07, 0x01, 0x01
        /*0010*/ 	.byte	0x02, 0x03, 0x00, 0x00, 0x02, 0x06, 0x01, 0x00, 0x04, 0x0b, 0x08, 0x00, 0x09, 0x00, 0x00, 0x00
        /*0020*/ 	.byte	0x00, 0x00, 0x00, 0x00


//--------------------- .nv.info._Z10reduce_sumILj32EEvv --------------------------
	.section	.nv.info._Z10reduce_sumILj32EEvv,"",@"SHT_CUDA_INFO"
	.sectionflags	@""
	.align	4


	//----- nvinfo : EIATTR_CUDA_API_VERSION
	.align		4
        /*0000*/ 	.byte	0x04, 0x37
        /*0002*/ 	.short	(.L_35 - .L_34)
.L_34:
        /*0004*/ 	.word	0x00000082


	//----- nvinfo : EIATTR_SPARSE_MMA_MASK
	.align		4
.L_35:
        /*0008*/ 	.byte	0x03, 0x50
        /*000a*/ 	.short	0x0000


	//----- nvinfo : EIATTR_MAXREG_COUNT
	.align		4
        /*000c*/ 	.byte	0x03, 0x1b
        /*000e*/ 	.short	0x00ff


	//----- nvinfo : EIATTR_NUM_BARRIERS
	.align		4
        /*0010*/ 	.byte	0x02, 0x4c
        /*0012*/ 	.byte	0x01
	.zero		1


	//----- nvinfo : EIATTR_EXTERNS
	.align		4
        /*0014*/ 	.byte	0x04, 0x0f
        /*0016*/ 	.short	(.L_37 - .L_36)


	//   ....[0]....
	.align		4
.L_36:
        /*0018*/ 	.word	index@(vprintf)


	//----- nvinfo : EIATTR_MERCURY_ISA_VERSION
	.align		4
.L_37:
        /*001c*/ 	.byte	0x03, 0x5f
        /*001e*/ 	.short	0x0101


	//----- nvinfo : EIATTR_VRC_CTA_INIT_COUNT
	.align		4
        /*0020*/ 	.byte	0x02, 0x4a
	.zero		1
	.zero		1


	//----- nvinfo : EIATTR_SYSCALL_OFFSETS
	.align		4
        /*0024*/ 	.byte	0x04, 0x46
        /*0026*/ 	.short	(.L_39 - .L_38)


	//   ....[0]....
.L_38:
        /*0028*/ 	.word	0x00000160


	//----- nvinfo : EIATTR_EXIT_INSTR_OFFSETS
	.align		4
.L_39:
        /*002c*/ 	.byte	0x04, 0x1c
        /*002e*/ 	.short	(.L_41 - .L_40)


	//   ....[0]....
.L_40:
        /*0030*/ 	.word	0x00000190


	//----- nvinfo : EIATTR_CRS_STACK_SIZE
	.align		4
.L_41:
        /*0034*/ 	.byte	0x04, 0x1e
        /*0036*/ 	.short	(.L_43 - .L_42)
.L_42:
        /*0038*/ 	.word	0x00000000


	//----- nvinfo : EIATTR_SW_WAR
	.align		4
.L_43:
        /*003c*/ 	.byte	0x04, 0x36
        /*003e*/ 	.short	(.L_45 - .L_44)
.L_44:
        /*0040*/ 	.word	0x00000008
.L_45:


//--------------------- .nv.info._Z19shuffle_xor_examplev --------------------------
	.section	.nv.info._Z19shuffle_xor_examplev,"",@"SHT_CUDA_INFO"
	.sectionflags	@""
	.align	4


	//----- nvinfo : EIATTR_CUDA_API_VERSION
	.align		4
        /*0000*/ 	.byte	0x04, 0x37
        /*0002*/ 	.short	(.L_47 - .L_46)
.L_46:
        /*0004*/ 	.word	0x00000082


	//----- nvinfo : EIATTR_SPARSE_MMA_MASK
	.align		4
.L_47:
        /*0008*/ 	.byte	0x03, 0x50
        /*000a*/ 	.short	0x0000


	//----- nvinfo : EIATTR_MAXREG_COUNT
	.align		4
        /*000c*/ 	.byte	0x03, 0x1b
        /*000e*/ 	.short	0x00ff


	//----- nvinfo : EIATTR_NUM_BARRIERS
	.align		4
        /*0010*/ 	.byte	0x02, 0x4c
        /*0012*/ 	.byte	0x01
	.zero		1


	//----- nvinfo : EIATTR_EXTERNS
	.align		4
        /*0014*/ 	.byte	0x04, 0x0f
        /*0016*/ 	.short	(.L_49 - .L_48)


	//   ....[0]....
	.align		4
.L_48:
        /*0018*/ 	.word	index@(vprintf)


	//----- nvinfo : EIATTR_MERCURY_ISA_VERSION
	.align		4
.L_49:
        /*001c*/ 	.byte	0x03, 0x5f
        /*001e*/ 	.short	0x0101


	//----- nvinfo : EIATTR_COOP_GROUP_MASK_REGIDS
	.align		4
        /*0020*/ 	.byte	0x04, 0x29
        /*0022*/ 	.short	(.L_51 - .L_50)


	//   ....[0]....
.L_50:
        /*0024*/ 	.word	0xffffffff


	//----- nvinfo : EIATTR_COOP_GROUP_INSTR_OFFSETS
	.align		4
.L_51:
        /*0028*/ 	.byte	0x04, 0x28
        /*002a*/ 	.short	(.L_53 - .L_52)


	//   ....[0]....
.L_52:
        /*002c*/ 	.word	0x000000e0


	//----- nvinfo : EIATTR_VRC_CTA_INIT_COUNT
	.align		4
.L_53:
        /*0030*/ 	.byte	0x02, 0x4a
	.zero		1
	.zero		1


	//----- nvinfo : EIATTR_SYSCALL_OFFSETS
	.align		4
        /*0034*/ 	.byte	0x04, 0x46
        /*0036*/ 	.short	(.L_55 - .L_54)


	//   ....[0]....
.L_54:
        /*0038*/ 	.word	0x00000120


	//----- nvinfo : EIATTR_EXIT_INSTR_OFFSETS
	.align		4
.L_55:
        /*003c*/ 	.byte	0x04, 0x1c
        /*003e*/ 	.short	(.L_57 - .L_56)


	//   ....[0]....
.L_56:
        /*0040*/ 	.word	0x00000150


	//----- nvinfo : EIATTR_SW_WAR
	.align		4
.L_57:
        /*0044*/ 	.byte	0x04, 0x36
        /*0046*/ 	.short	(.L_59 - .L_58)
.L_58:
        /*0048*/ 	.word	0x00000008
.L_59:


//--------------------- .nv.info._Z20shuffle_down_examplev --------------------------
	.section	.nv.info._Z20shuffle_down_examplev,"",@"SHT_CUDA_INFO"
	.sectionflags	@""
	.align	4


	//----- nvinfo : EIATTR_CUDA_API_VERSION
	.align		4
        /*0000*/ 	.byte	0x04, 0x37
        /*0002*/ 	.short	(.L_61 - .L_60)
.L_60:
        /*0004*/ 	.word	0x00000082


	//----- nvinfo : EIATTR_SPARSE_MMA_MASK
	.align		4
.L_61:
        /*0008*/ 	.byte	0x03, 0x50
        /*000a*/ 	.short	0x0000


	//----- nvinfo : EIATTR_MAXREG_COUNT
	.align		4
        /*000c*/ 	.byte	0x03, 0x1b
        /*000e*/ 	.short	0x00ff


	//----- nvinfo : EIATTR_NUM_BARRIERS
	.align		4
        /*0010*/ 	.byte	0x02, 0x4c
        /*0012*/ 	.byte	0x01
	.zero		1


	//----- nvinfo : EIATTR_EXTERNS
	.align		4
        /*0014*/ 	.byte	0x04, 0x0f
        /*0016*/ 	.short	(.L_63 - .L_62)


	//   ....[0]....
	.align		4
.L_62:
        /*0018*/ 	.word	index@(vprintf)


	//----- nvinfo : EIATTR_MERCURY_ISA_VERSION
	.align		4
.L_63:
        /*001c*/ 	.byte	0x03, 0x5f
        /*001e*/ 	.short	0x0101


	//----- nvinfo : EIATTR_COOP_GROUP_MASK_REGIDS
	.align		4
        /*0020*/ 	.byte	0x04, 0x29
        /*0022*/ 	.short	(.L_65 - .L_64)


	//   ....[0]....
.L_64:
        /*0024*/ 	.word	0xffffffff


	//   ....[1]....
        /*0028*/ 	.word	0xffffffff


	//----- nvinfo : EIATTR_COOP_GROUP_INSTR_OFFSETS
	.align		4
.L_65:
        /*002c*/ 	.byte	0x04, 0x28
        /*002e*/ 	.short	(.L_67 - .L_66)


	//   ....[0]....
.L_66:
        /*0030*/ 	.word	0x000000c0


	//   ....[1]....
        /*0034*/ 	.word	0x000001b0


	//----- nvinfo : EIATTR_VRC_CTA_INIT_COUNT
	.align		4
.L_67:
        /*0038*/ 	.byte	0x02, 0x4a
	.zero		1
	.zero		1


	//----- nvinfo : EIATTR_SYSCALL_OFFSETS
	.align		4
        /*003c*/ 	.byte	0x04, 0x46
        /*003e*/ 	.short	(.L_69 - .L_68)


	//   ....[0]....
.L_68:
        /*0040*/ 	.word	0x00000190


	//   ....[1]....
        /*0044*/ 	.word	0x000002c0


	//----- nvinfo : EIATTR_EXIT_INSTR_OFFSETS
	.align		4
.L_69:
        /*0048*/ 	.byte	0x04, 0x1c
        /*004a*/ 	.short	(.L_71 - .L_70)


	//   ....[0]....
.L_70:
        /*004c*/ 	.word	0x000002f0


	//----- nvinfo : EIATTR_SW_WAR
	.align		4
.L_71:
        /*0050*/ 	.byte	0x04, 0x36
        /*0052*/ 	.short	(.L_73 - .L_72)
.L_72:
        /*0054*/ 	.word	0x00000008
.L_73:


//--------------------- .nv.info._Z18shuffle_up_examplev --------------------------
	.section	.nv.info._Z18shuffle_up_examplev,"",@"SHT_CUDA_INFO"
	.sectionflags	@""
	.align	4


	//----- nvinfo : EIATTR_CUDA_API_VERSION
	.align		4
        /*0000*/ 	.byte	0x04, 0x37
        /*0002*/ 	.short	(.L_75 - .L_74)
.L_74:
        /*0004*/ 	.word	0x00000082


	//----- nvinfo : EIATTR_SPARSE_MMA_MASK
	.align		4
.L_75:
        /*0008*/ 	.byte	0x03, 0x50
        /*000a*/ 	.short	0x0000


	//----- nvinfo : EIATTR_MAXREG_COUNT
	.align		4
        /*000c*/ 	.byte	0x03, 0x1b
        /*000e*/ 	.short	0x00ff


	//----- nvinfo : EIATTR_NUM_BARRIERS
	.align		4
        /*0010*/ 	.byte	0x02, 0x4c
        /*0012*/ 	.byte	0x01
	.zero		1


	//----- nvinfo : EIATTR_EXTERNS
	.align		4
        /*0014*/ 	.byte	0x04, 0x0f
        /*0016*/ 	.short	(.L_77 - .L_76)


	//   ....[0]....
	.align		4
.L_76:
        /*0018*/ 	.word	index@(vprintf)


	//----- nvinfo : EIATTR_MERCURY_ISA_VERSION
	.align		4
.L_77:
        /*001c*/ 	.byte	0x03, 0x5f
        /*001e*/ 	.short	0x0101


	//----- nvinfo : EIATTR_COOP_GROUP_MASK_REGIDS
	.align		4
        /*0020*/ 	.byte	0x04, 0x29
        /*0022*/ 	.short	(.L_79 - .L_78)


	//   ....[0]....
.L_78:
        /*0024*/ 	.word	0xffffffff


	//   ....[1]....
        /*0028*/ 	.word	0xffffffff


	//----- nvinfo : EIATTR_COOP_GROUP_INSTR_OFFSETS
	.align		4
.L_79:
        /*002c*/ 	.byte	0x04, 0x28
        /*002e*/ 	.short	(.L_81 - .L_80)


	//   ....[0]....
.L_80:
        /*0030*/ 	.word	0x000000d0


	//   ....[1]....
        /*0034*/ 	.word	0x000001a0


	//----- nvinfo : EIATTR_VRC_CTA_INIT_COUNT
	.align		4
.L_81:
        /*0038*/ 	.byte	0x02, 0x4a
	.zero		1
	.zero		1


	//----- nvinfo : EIATTR_SYSCALL_OFFSETS
	.align		4
        /*003c*/ 	.byte	0x04, 0x46
        /*003e*/ 	.short	(.L_83 - .L_82)


	//   ....[0]....
.L_82:
        /*0040*/ 	.word	0x00000180


	//   ....[1]....
        /*0044*/ 	.word	0x000002b0


	//----- nvinfo : EIATTR_EXIT_INSTR_OFFSETS
	.align		4
.L_83:
        /*0048*/ 	.byte	0x04, 0x1c
        /*004a*/ 	.short	(.L_85 - .L_84)


	//   ....[0]....
.L_84:
        /*004c*/ 	.word	0x000002c0


	//----- nvinfo : EIATTR_SW_WAR
	.align		4
.L_85:
        /*0050*/ 	.byte	0x04, 0x36
        /*0052*/ 	.short	(.L_87 - .L_86)
.L_86:
        /*0054*/ 	.word	0x00000008
.L_87:


//--------------------- .nv.info._Z17shfl_sync_examplev --------------------------
	.section	.nv.info._Z17shfl_sync_examplev,"",@"SHT_CUDA_INFO"
	.sectionflags	@""
	.align	4


	//----- nvinfo : EIATTR_CUDA_API_VERSION
	.align		4
        /*0000*/ 	.byte	0x04, 0x37
        /*0002*/ 	.short	(.L_89 - .L_88)
.L_88:
        /*0004*/ 	.word	0x00000082


	//----- nvinfo : EIATTR_SPARSE_MMA_MASK
	.align		4
.L_89:
        /*0008*/ 	.byte	0x03, 0x50
        /*000a*/ 	.short	0x0000


	//----- nvinfo : EIATTR_MAXREG_COUNT
	.align		4
        /*000c*/ 	.byte	0x03, 0x1b
        /*000e*/ 	.short	0x00ff


	//----- nvinfo : EIATTR_NUM_BARRIERS
	.align		4
        /*0010*/ 	.byte	0x02, 0x4c
        /*0012*/ 	.byte	0x01
	.zero		1


	//----- nvinfo : EIATTR_EXTERNS
	.align		4
        /*0014*/ 	.byte	0x04, 0x0f
        /*0016*/ 	.short	(.L_91 - .L_90)


	//   ....[0]....
	.align		4
.L_90:
        /*0018*/ 	.word	index@(vprintf)


	//----- nvinfo : EIATTR_MERCURY_ISA_VERSION
	.align		4
.L_91:
        /*001c*/ 	.byte	0x03, 0x5f
        /*001e*/ 	.short	0x0101


	//----- nvinfo : EIATTR_COOP_GROUP_MASK_REGIDS
	.align		4
        /*0020*/ 	.byte	0x04, 0x29
        /*0022*/ 	.short	(.L_93 - .L_92)


	//   ....[0]....
.L_92:
        /*0024*/ 	.word	0xffffffff


	//   ....[1]....
        /*0028*/ 	.word	0x05000000


	//   ....[2]....
        /*002c*/ 	.word	0xffffffff


	//----- nvinfo : EIATTR_COOP_GROUP_INSTR_OFFSETS
	.align		4
.L_93:
        /*0030*/ 	.byte	0x04, 0x28
        /*0032*/ 	.short	(.L_95 - .L_94)


	//   ....[0]....
.L_94:
        /*0034*/ 	.word	0x000000f0


	//   ....[1]....
        /*0038*/ 	.word	0x000001c0


	//   ....[2]....
        /*003c*/ 	.word	0x00000240


	//----- nvinfo : EIATTR_VRC_CTA_INIT_COUNT
	.align		4
.L_95:
        /*0040*/ 	.byte	0x02, 0x4a
	.zero		1
	.zero		1


	//----- nvinfo : EIATTR_SYSCALL_OFFSETS
	.align		4
        /*0044*/ 	.byte	0x04, 0x46
        /*0046*/ 	.short	(.L_97 - .L_96)


	//   ....[0]....
.L_96:
        /*0048*/ 	.word	0x00000120


	//   ....[1]....
        /*004c*/ 	.word	0x00000220


	//   ....[2]....
        /*0050*/ 	.word	0x00000320


	//----- nvinfo : EIATTR_EXIT_INSTR_OFFSETS
	.align		4
.L_97:
        /*0054*/ 	.byte	0x04, 0x1c
        /*0056*/ 	.short	(.L_99 - .L_98)


	//   ....[0]....
.L_98:
        /*0058*/ 	.word	0x00000330


	//----- nvinfo : EIATTR_SW_WAR
	.align		4
.L_99:
        /*005c*/ 	.byte	0x04, 0x36
        /*005e*/ 	.short	(.L_101 - .L_100)
.L_100:
        /*0060*/ 	.word	0x00000008
.L_101:


//--------------------- .nv.callgraph             --------------------------
	.section	.nv.callgraph,"",@"SHT_CUDA_CALLGRAPH"
	.align	4
	.sectionentsize	8
	.align		4
        /*0000*/ 	.word	0x00000000
	.align		4
        /*0004*/ 	.word	0xffffffff
	.align		4
        /*0008*/ 	.word	index@(_Z10reduce_sumILj32EEvv)
	.align		4
        /*000c*/ 	.word	index@(vprintf)
	.align		4
        /*0010*/ 	.word	index@(_Z19shuffle_xor_examplev)
	.align		4
        /*0014*/ 	.word	index@(vprintf)
	.align		4
        /*0018*/ 	.word	index@(_Z20shuffle_down_examplev)
	.align		4
        /*001c*/ 	.word	index@(vprintf)
	.align		4
        /*0020*/ 	.word	index@(_Z18shuffle_up_examplev)
	.align		4
        /*0024*/ 	.word	index@(vprintf)
	.align		4
        /*0028*/ 	.word	index@(_Z17shfl_sync_examplev)
	.align		4
        /*002c*/ 	.word	index@(vprintf)
	.align		4
        /*0030*/ 	.word	0x00000000
	.align		4
        /*0034*/ 	.word	0xfffffffe
	.align		4
        /*0038*/ 	.word	0x00000000
	.align		4
        /*003c*/ 	.word	0xfffffffd
	.align		4
        /*0040*/ 	.word	0x00000000
	.align		4
        /*0044*/ 	.word	0xfffffffc


//--------------------- .nv.constant4             --------------------------
	.section	.nv.constant4,"a",@progbits
	.align	8
	.align		8
.nv.constant4:
        /*0000*/ 	.dword	vprintf
	.align		8
        /*0008*/ 	.dword	$str
	.align		8
        /*0010*/ 	.dword	$str$1
	.align		8
        /*0018*/ 	.dword	$str$2
	.align		8
        /*0020*/ 	.dword	$str$3


//--------------------- .text._Z10reduce_sumILj32EEvv --------------------------
	.section	.text._Z10reduce_sumILj32EEvv,"ax",@progbits
	.align	128
        .global         _Z10reduce_sumILj32EEvv
        .type           _Z10reduce_sumILj32EEvv,@function
        .size           _Z10reduce_sumILj32EEvv,(.L_x_14 - _Z10reduce_sumILj32EEvv)
        .other          _Z10reduce_sumILj32EEvv,@"STO_CUDA_ENTRY STV_DEFAULT"
_Z10reduce_sumILj32EEvv:
.text._Z10reduce_sumILj32EEvv:
[----:B------:R-:W0:Y:S01]  /*0000*/  LDC R1, c[0x0][0x37c] ;  /* 0x0000df00ff017b82 */ /* 0x000e220000000800 */
[----:B------:R-:W1:Y:S01]  /*0010*/  S2R R8, SR_TID.X ;  /* 0x0000000000087919 */ /* 0x000e620000002100 */
[----:B------:R-:W2:Y:S01]  /*0020*/  LDCU UR4, c[0x0][0x2f8] ;  /* 0x00005f00ff0477ac */ /* 0x000ea20008000800 */
[----:B------:R-:W-:Y:S02]  /*0030*/  IMAD.MOV.U32 R0, RZ, RZ, 0x1 ;  /* 0x00000001ff007424 */ /* 0x000fe400078e00ff */
[----:B0-----:R-:W-:Y:S01]  /*0040*/  VIADD R1, R1, 0xfffffff8 ;  /* 0xfffffff801017836 */ /* 0x001fe20000000000 */
[----:B------:R-:W0:Y:S02]  /*0050*/  LDCU UR5, c[0x0][0x2fc] ;  /* 0x00005f80ff0577ac */ /* 0x000e240008000800 */
[----:B------:R-:W-:-:S05]  /*0060*/  IADD3 R0, PT, PT, R0, 0x1, RZ ;  /* 0x0000000100007810 */ /* 0x000fca0007ffe0ff */
[----:B------:R-:W-:-:S04]  /*0070*/  IMAD.IADD R0, R0, 0x1, R0 ;  /* 0x0000000100007824 */ /* 0x000fc800078e0200 */
[----:B------:R-:W-:Y:S01]  /*0080*/  IMAD.IADD R0, R0, 0x1, R0 ;  /* 0x0000000100007824 */ /* 0x000fe200078e0200 */
[----:B--2---:R-:W-:-:S04]  /*0090*/  IADD3 R6, P1, PT, R1, UR4, RZ ;  /* 0x0000000401067c10 */ /* 0x004fc8000ff3e0ff */
[----:B------:R-:W-:Y:S01]  /*00a0*/  IADD3 R0, PT, PT, R0, R0, RZ ;  /* 0x0000000000007210 */ /* 0x000fe20007ffe0ff */
[----:B0-----:R-:W-:-:S03]  /*00b0*/  IMAD.X R7, RZ, RZ, UR5, P1 ;  /* 0x00000005ff077e24 */ /* 0x001fc600088e06ff */
[----:B------:R-:W-:Y:S02]  /*00c0*/  IADD3 R9, PT, PT, R0, R0, RZ ;  /* 0x0000000000097210 */ /* 0x000fe40007ffe0ff */
[----:B-1----:R-:W-:-:S13]  /*00d0*/  LOP3.LUT P0, RZ, R8, 0x1f, RZ, 0xc0, !PT ;  /* 0x0000001f08ff7812 */ /* 0x002fda000780c0ff */
[----:B------:R-:W-:Y:S05]  /*00e0*/  @P0 BRA `(.L_x_0) ;  /* 0x0000000000200947 */ /* 0x000fea0003800000 */
[----:B------:R-:W-:Y:S01]  /*00f0*/  MOV R0, 0x0 ;  /* 0x0000000000007802 */ /* 0x000fe20000000f00 */
[----:B------:R0:W-:Y:S01]  /*0100*/  STL.64 [R1], R8 ;  /* 0x0000000801007387 */ /* 0x0001e20000100a00 */
[----:B------:R-:W1:Y:S02]  /*0110*/  LDCU.64 UR4, c[0x4][0x20] ;  /* 0x01000400ff0477ac */ /* 0x000e640008000a00 */
[----:B------:R0:W2:Y:S01]  /*0120*/  LDC.64 R2, c[0x4][R0] ;  /* 0x0100000000027b82 */ /* 0x0000a20000000a00 */
[----:B-1----:R-:W-:Y:S01]  /*0130*/  IMAD.U32 R4, RZ, RZ, UR4 ;  /* 0x00000004ff047e24 */ /* 0x002fe2000f8e00ff */
[----:B0-----:R-:W-:-:S07]  /*0140*/  MOV R5, UR5 ;  /* 0x0000000500057c02 */ /* 0x001fce0008000f00 */
[----:B------:R-:W-:-:S07]  /*0150*/  LEPC R20, `(.L_x_0) ;  /* 0x000000001014794e */ /* 0x000fce0000000000 */
[----:B--2---:R-:W-:Y:S05]  /*0160*/  CALL.ABS.NOINC R2 ;  /* 0x0000000002007343 */ /* 0x004fea0003c00000 */
.L_x_0:
[----:B------:R-:W-:Y:S05]  /*0170*/  WARPSYNC.ALL ;  /* 0x0000000000007948 */ /* 0x000fea0003800000 */
[----:B------:R-:W-:Y:S06]  /*0180*/  BAR.SYNC.DEFER_BLOCKING 0x0 ;  /* 0x0000000000007b1d */ /* 0x000fec0000010000 */
[----:B------:R-:W-:Y:S05]  /*0190*/  EXIT ;  /* 0x000000000000794d */ /* 0x000fea0003800000 */
.L_x_1:
[----:B------:R-:W-:-:S00]  /*01a0*/  BRA `(.L_x_1) ;  /* 0xfffffffc00fc7947 */ /* 0x000fc0000383ffff */
[----:B------:R-:W-:-:S00]  /*01b0*/  NOP ;  /* 0x0000000000007918 */ /* 0x000fc00000000000 */
        /* <DEDUP_REMOVED lines=12> */
.L_x_14:


//--------------------- .text._Z19shuffle_xor_examplev --------------------------
	.section	.text._Z19shuffle_xor_examplev,"ax",@progbits
	.align	128
        .global         _Z19shuffle_xor_examplev
        .type           _Z19shuffle_xor_examplev,@function
        .size           _Z19shuffle_xor_examplev,(.L_x_15 - _Z19shuffle_xor_examplev)
        .other          _Z19shuffle_xor_examplev,@"STO_CUDA_ENTRY STV_DEFAULT"
_Z19shuffle_xor_examplev:
.text._Z19shuffle_xor_examplev:
[----:B------:R-:W0:Y:S01]  /*0000*/  LDC R1, c[0x0][0x37c] ;  /* 0x0000df00ff017b82 */ /* 0x000e220000000800 */
[----:B------:R-:W1:Y:S01]  /*0010*/  S2R R8, SR_TID.X ;  /* 0x0000000000087919 */ /* 0x000e620000002100 */
[----:B------:R-:W-:Y:S01]  /*0020*/  MOV R2, 0x0 ;  /* 0x0000000000027802 */ /* 0x000fe20000000f00 */
[----:B0-----:R-:W-:Y:S01]  /*0030*/  VIADD R1, R1, 0xfffffff0 ;  /* 0xfffffff001017836 */ /* 0x001fe20000000000 */
[----:B------:R-:W0:Y:S04]  /*0040*/  LDCU UR4, c[0x0][0x2f8] ;  /* 0x00005f00ff0477ac */ /* 0x000e280008000800 */
[----:B------:R-:W2:Y:S01]  /*0050*/  LDC.64 R2, c[0x4][R2] ;  /* 0x0100000002027b82 */ /* 0x000ea20000000a00 */
[----:B------:R-:W3:Y:S01]  /*0060*/  LDCU.64 UR6, c[0x4][0x18] ;  /* 0x01000300ff0677ac */ /* 0x000ee20008000a00 */
[----:B------:R-:W4:Y:S01]  /*0070*/  LDCU UR5, c[0x0][0x2fc] ;  /* 0x00005f80ff0577ac */ /* 0x000f220008000800 */
[----:B0-----:R-:W-:Y:S01]  /*0080*/  IADD3 R6, P0, PT, R1, UR4, RZ ;  /* 0x0000000401067c10 */ /* 0x001fe2000ff1e0ff */
[----:B---3--:R-:W-:Y:S01]  /*0090*/  IMAD.U32 R4, RZ, RZ, UR6 ;  /* 0x00000006ff047e24 */ /* 0x008fe2000f8e00ff */
[----:B------:R-:W-:-:S03]  /*00a0*/  MOV R5, UR7 ;  /* 0x0000000700057c02 */ /* 0x000fc60008000f00 */
[----:B----4-:R-:W-:Y:S02]  /*00b0*/  IMAD.X R7, RZ, RZ, UR5, P0 ;  /* 0x00000005ff077e24 */ /* 0x010fe400080e06ff */
[C---:B-1----:R-:W-:Y:S01]  /*00c0*/  IMAD R0, R8.reuse, 0xa, RZ ;  /* 0x0000000a08007824 */ /* 0x042fe200078e02ff */
[----:B------:R-:W-:-:S05]  /*00d0*/  LOP3.LUT R9, R8, 0x2, RZ, 0x3c, !PT ;  /* 0x0000000208097812 */ /* 0x000fca00078e3cff */
[----:B------:R-:W0:Y:S04]  /*00e0*/  SHFL.BFLY PT, R0, R0, 0x2, 0x1f ;  /* 0x0c401f0000007f89 */ /* 0x000e2800000e0000 */
[----:B------:R1:W-:Y:S04]  /*00f0*/  STL.64 [R1], R8 ;  /* 0x0000000801007387 */ /* 0x0003e80000100a00 */
[----:B0-2---:R1:W-:Y:S02]  /*0100*/  STL [R1+0x8], R0 ;  /* 0x0000080001007387 */ /* 0x0053e40000100800 */
[----:B------:R-:W-:-:S07]  /*0110*/  LEPC R20, `(.L_x_2) ;  /* 0x000000001014794e */ /* 0x000fce0000000000 */
[----:B-1----:R-:W-:Y:S05]  /*0120*/  CALL.ABS.NOINC R2 ;  /* 0x0000000002007343 */ /* 0x002fea0003c00000 */
.L_x_2:
[----:B------:R-:W-:Y:S05]  /*0130*/  WARPSYNC.ALL ;  /* 0x0000000000007948 */ /* 0x000fea0003800000 */
[----:B------:R-:W-:Y:S06]  /*0140*/  BAR.SYNC.DEFER_BLOCKING 0x0 ;  /* 0x0000000000007b1d */ /* 0x000fec0000010000 */
[----:B------:R-:W-:Y:S05]  /*0150*/  EXIT ;  /* 0x000000000000794d */ /* 0x000fea0003800000 */
.L_x_3:
        /* <DEDUP_REMOVED lines=10> */
.L_x_15:


//--------------------- .text._Z20shuffle_down_examplev --------------------------
	.section	.text._Z20shuffle_down_examplev,"ax",@progbits
	.align	128
        .global         _Z20shuffle_down_examplev
        .type           _Z20shuffle_down_examplev,@function
        .size           _Z20shuffle_down_examplev,(.L_x_16 - _Z20shuffle_down_examplev)
        .other          _Z20shuffle_down_examplev,@"STO_CUDA_ENTRY STV_DEFAULT"
_Z20shuffle_down_examplev:
.text._Z20shuffle_down_examplev:
[----:B------:R-:W0:Y:S01]  /*0000*/  LDC R1, c[0x0][0x37c] ;  /* 0x0000df00ff017b82 */ /* 0x000e220000000800 */
[----:B------:R-:W1:Y:S01]  /*0010*/  S2R R2, SR_TID.X ;  /* 0x0000000000027919 */ /* 0x000e620000002100 */
[----:B------:R-:W2:Y:S01]  /*0020*/  LDCU UR4, c[0x0][0x2f8] ;  /* 0x00005f00ff0477ac */ /* 0x000ea20008000800 */
[----:B0-----:R-:W-:Y:S01]  /*0030*/  VIADD R1, R1, 0xfffffff0 ;  /* 0xfffffff001017836 */ /* 0x001fe20000000000 */
[----:B------:R-:W-:Y:S01]  /*0040*/  MOV R16, 0x0 ;  /* 0x0000000000107802 */ /* 0x000fe20000000f00 */
[----:B------:R-:W0:Y:S03]  /*0050*/  LDCU UR5, c[0x0][0x2fc] ;  /* 0x00005f80ff0577ac */ /* 0x000e260008000800 */
[----:B------:R3:W4:Y:S01]  /*0060*/  LDC.64 R8, c[0x4][R16] ;  /* 0x0100000010087b82 */ /* 0x0007220000000a00 */
[----:B------:R-:W5:Y:S02]  /*0070*/  LDCU.64 UR6, c[0x4][0x18] ;  /* 0x01000300ff0677ac */ /* 0x000f640008000a00 */
[----:B-----5:R-:W-:-:S02]  /*0080*/  IMAD.U32 R4, RZ, RZ, UR6 ;  /* 0x00000006ff047e24 */ /* 0x020fc4000f8e00ff */
[C---:B-1----:R-:W-:Y:S01]  /*0090*/  IMAD R22, R2.reuse, 0xa, RZ ;  /* 0x0000000a02167824 */ /* 0x042fe200078e02ff */
[C---:B------:R-:W-:Y:S01]  /*00a0*/  LOP3.LUT R3, R2.reuse, 0x1e, RZ, 0xc0, !PT ;  /* 0x0000001e02037812 */ /* 0x040fe200078ec0ff */
[----:B------:R-:W-:-:S03]  /*00b0*/  VIADD R19, R2, 0x2 ;  /* 0x0000000202137836 */ /* 0x000fc60000000000 */
[----:B------:R-:W1:Y:S01]  /*00c0*/  SHFL.DOWN PT, R0, R22, 0x2, 0x1f ;  /* 0x08401f0016007f89 */ /* 0x000e6200000e0000 */
[----:B------:R-:W-:Y:S02]  /*00d0*/  ISETP.NE.AND P0, PT, R3, 0x1e, PT ;  /* 0x0000001e0300780c */ /* 0x000fe40003f05270 */
[----:B------:R-:W-:-:S04]  /*00e0*/  LOP3.LUT R5, R19, 0x1f, RZ, 0xc0, !PT ;  /* 0x0000001f13057812 */ /* 0x000fc800078ec0ff */
[----:B------:R-:W-:Y:S01]  /*00f0*/  LOP3.LUT R3, R5, 0x3e0, R2, 0xf8, !PT ;  /* 0x000003e005037812 */ /* 0x000fe200078ef802 */
[----:B------:R-:W-:-:S03]  /*0100*/  IMAD.U32 R5, RZ, RZ, UR7 ;  /* 0x00000007ff057e24 */ /* 0x000fc6000f8e00ff */
[----:B------:R-:W-:Y:S02]  /*0110*/  SEL R3, R2, R3, !P0 ;  /* 0x0000000302037207 */ /* 0x000fe40004000000 */
[----:B--2---:R-:W-:-:S03]  /*0120*/  IADD3 R17, P0, PT, R1, UR4, RZ ;  /* 0x0000000401117c10 */ /* 0x004fc6000ff1e0ff */
[----:B------:R3:W-:Y:S02]  /*0130*/  STL.64 [R1], R2 ;  /* 0x0000000201007387 */ /* 0x0007e40000100a00 */
[----:B0-----:R-:W-:Y:S02]  /*0140*/  IMAD.X R18, RZ, RZ, UR5, P0 ;  /* 0x00000005ff127e24 */ /* 0x001fe400080e06ff */
[----:B------:R-:W-:Y:S02]  /*0150*/  IMAD.MOV.U32 R6, RZ, RZ, R17 ;  /* 0x000000ffff067224 */ /* 0x000fe400078e0011 */
[----:B------:R-:W-:Y:S01]  /*0160*/  IMAD.MOV.U32 R7, RZ, RZ, R18 ;  /* 0x000000ffff077224 */ /* 0x000fe200078e0012 */
[----:B-1--4-:R3:W-:Y:S06]  /*0170*/  STL [R1+0x8], R0 ;  /* 0x0000080001007387 */ /* 0x0127ec0000100800 */
[----:B------:R-:W-:-:S07]  /*0180*/  LEPC R20, `(.L_x_4) ;  /* 0x000000001014794e */ /* 0x000fce0000000000 */
[----:B---3--:R-:W-:Y:S05]  /*0190*/  CALL.ABS.NOINC R8 ;  /* 0x0000000008007343 */ /* 0x008fea0003c00000 */
.L_x_4:
[----:B------:R-:W-:Y:S05]  /*01a0*/  WARPSYNC.ALL ;  /* 0x0000000000007948 */ /* 0x000fea0003800000 */
[----:B------:R-:W0:Y:S01]  /*01b0*/  SHFL.DOWN PT, R0, R22, 0x2, 0x101f ;  /* 0x08501f0016007f89 */ /* 0x000e2200000e0000 */
[----:B------:R-:W-:Y:S01]  /*01c0*/  LOP3.LUT R3, R2, 0xe, RZ, 0xc0, !PT ;  /* 0x0000000e02037812 */ /* 0x000fe200078ec0ff */
[--C-:B------:R-:W-:Y:S01]  /*01d0*/  IMAD.MOV.U32 R8, RZ, RZ, R2.reuse ;  /* 0x000000ffff087224 */ /* 0x100fe200078e0002 */
[----:B------:R-:W-:Y:S01]  /*01e0*/  LOP3.LUT R19, R19, 0xf, RZ, 0xc0, !PT ;  /* 0x0000000f13137812 */ /* 0x000fe200078ec0ff */
[----:B------:R-:W-:Y:S01]  /*01f0*/  BAR.SYNC.DEFER_BLOCKING 0x0 ;  /* 0x0000000000007b1d */ /* 0x000fe20000010000 */
[----:B------:R-:W-:Y:S01]  /*0200*/  ISETP.NE.AND P0, PT, R3, 0xe, PT ;  /* 0x0000000e0300780c */ /* 0x000fe20003f05270 */
[----:B------:R-:W-:Y:S01]  /*0210*/  IMAD.MOV.U32 R6, RZ, RZ, R17 ;  /* 0x000000ffff067224 */ /* 0x000fe200078e0011 */
[----:B------:R-:W-:Y:S01]  /*0220*/  LOP3.LUT R9, R19, 0x3f0, R2, 0xf8, !PT ;  /* 0x000003f013097812 */ /* 0x000fe200078ef802 */
[----:B------:R-:W-:-:S02]  /*0230*/  IMAD.MOV.U32 R7, RZ, RZ, R18 ;  /* 0x000000ffff077224 */ /* 0x000fc400078e0012 */
[----:B------:R-:W1:Y:S01]  /*0240*/  LDCU.64 UR4, c[0x4][0x18] ;  /* 0x01000300ff0477ac */ /* 0x000e620008000a00 */
[----:B------:R-:W-:Y:S02]  /*0250*/  SEL R9, R2, R9, !P0 ;  /* 0x0000000902097207 */ /* 0x000fe40004000000 */
[----:B------:R2:W3:Y:S03]  /*0260*/  LDC.64 R2, c[0x4][R16] ;  /* 0x0100000010027b82 */ /* 0x0004e60000000a00 */
[----:B------:R2:W-:Y:S04]  /*0270*/  STL.64 [R1], R8 ;  /* 0x0000000801007387 */ /* 0x0005e80000100a00 */
[----:B0-----:R2:W-:Y:S01]  /*0280*/  STL [R1+0x8], R0 ;  /* 0x0000080001007387 */ /* 0x0015e20000100800 */
[----:B-1----:R-:W-:-:S02]  /*0290*/  IMAD.U32 R4, RZ, RZ, UR4 ;  /* 0x00000004ff047e24 */ /* 0x002fc4000f8e00ff */
[----:B------:R-:W-:-:S07]  /*02a0*/  IMAD.U32 R5, RZ, RZ, UR5 ;  /* 0x00000005ff057e24 */ /* 0x000fce000f8e00ff */
[----:B------:R-:W-:-:S07]  /*02b0*/  LEPC R20, `(.L_x_5) ;  /* 0x000000001014794e */ /* 0x000fce0000000000 */
[----:B--23--:R-:W-:Y:S05]  /*02c0*/  CALL.ABS.NOINC R2 ;  /* 0x0000000002007343 */ /* 0x00cfea0003c00000 */
.L_x_5:
[----:B------:R-:W-:Y:S05]  /*02d0*/  WARPSYNC.ALL ;  /* 0x0000000000007948 */ /* 0x000fea0003800000 */
[----:B------:R-:W-:Y:S06]  /*02e0*/  BAR.SYNC.DEFER_BLOCKING 0x0 ;  /* 0x0000000000007b1d */ /* 0x000fec0000010000 */
[----:B------:R-:W-:Y:S05]  /*02f0*/  EXIT ;  /* 0x000000000000794d */ /* 0x000fea0003800000 */
.L_x_6:
        /* <DEDUP_REMOVED lines=16> */
.L_x_16:


//--------------------- .text._Z18shuffle_up_examplev --------------------------
	.section	.text._Z18shuffle_up_examplev,"ax",@progbits
	.align	128
        .global         _Z18shuffle_up_examplev
        .type           _Z18shuffle_up_examplev,@function
        .size           _Z18shuffle_up_examplev,(.L_x_17 - _Z18shuffle_up_examplev)
        .other          _Z18shuffle_up_examplev,@"STO_CUDA_ENTRY STV_DEFAULT"
_Z18shuffle_up_examplev:
.text._Z18shuffle_up_examplev:
        /* <DEDUP_REMOVED lines=9> */
[----:B------:R-:W-:Y:S02]  /*0090*/  IMAD.U32 R5, RZ, RZ, UR7 ;  /* 0x00000007ff057e24 */ /* 0x000fe4000f8e00ff */
[C---:B-1----:R-:W-:Y:S01]  /*00a0*/  IMAD R19, R2.reuse, 0xa, RZ ;  /* 0x0000000a02137824 */ /* 0x042fe200078e02ff */
[C---:B------:R-:W-:Y:S01]  /*00b0*/  ISETP.GE.U32.AND P0, PT, R2.reuse, 0x2, PT ;  /* 0x000000020200780c */ /* 0x040fe20003f06070 */
[----:B------:R-:W-:-:S03]  /*00c0*/  VIADD R3, R2, 0x1e ;  /* 0x0000001e02037836 */ /* 0x000fc60000000000 */
[----:B------:R-:W1:Y:S02]  /*00d0*/  SHFL.UP PT, R0, R19, 0x2, RZ ;  /* 0x0440000013007989 */ /* 0x000e6400000e00ff */
[----:B------:R-:W-:-:S04]  /*00e0*/  LOP3.LUT R3, R3, 0x1f, RZ, 0xc0, !PT ;  /* 0x0000001f03037812 */ /* 0x000fc800078ec0ff */
[----:B------:R-:W-:-:S04]  /*00f0*/  LOP3.LUT R3, R3, 0x3e0, R2, 0xf8, !PT ;  /* 0x000003e003037812 */ /* 0x000fc800078ef802 */
[----:B------:R-:W-:Y:S02]  /*0100*/  SEL R3, R2, R3, !P0 ;  /* 0x0000000302037207 */ /* 0x000fe40004000000 */
[----:B--2---:R-:W-:-:S03]  /*0110*/  IADD3 R17, P0, PT, R1, UR4, RZ ;  /* 0x0000000401117c10 */ /* 0x004fc6000ff1e0ff */
[----:B------:R3:W-:Y:S02]  /*0120*/  STL.64 [R1], R2 ;  /* 0x0000000201007387 */ /* 0x0007e40000100a00 */
[----:B0-----:R-:W-:Y:S02]  /*0130*/  IMAD.X R18, RZ, RZ, UR5, P0 ;  /* 0x00000005ff127e24 */ /* 0x001fe400080e06ff */
[----:B------:R-:W-:-:S03]  /*0140*/  IMAD.MOV.U32 R6, RZ, RZ, R17 ;  /* 0x000000ffff067224 */ /* 0x000fc600078e0011 */
[----:B------:R-:W-:Y:S01]  /*0150*/  MOV R7, R18 ;  /* 0x0000001200077202 */ /* 0x000fe20000000f00 */
[----:B-1--4-:R3:W-:Y:S06]  /*0160*/  STL [R1+0x8], R0 ;  /* 0x0000080001007387 */ /* 0x0127ec0000100800 */
[----:B------:R-:W-:-:S07]  /*0170*/  LEPC R20, `(.L_x_7) ;  /* 0x000000001014794e */ /* 0x000fce0000000000 */
[----:B---3--:R-:W-:Y:S05]  /*0180*/  CALL.ABS.NOINC R8 ;  /* 0x0000000008007343 */ /* 0x008fea0003c00000 */
.L_x_7:
[----:B------:R-:W-:Y:S05]  /*0190*/  WARPSYNC.ALL ;  /* 0x0000000000007948 */ /* 0x000fea0003800000 */
[----:B------:R-:W0:Y:S01]  /*01a0*/  SHFL.UP PT, R0, R19, 0x2, 0x1000 ;  /* 0x0450000013007f89 */ /* 0x000e2200000e0000 */
[C---:B------:R-:W-:Y:S01]  /*01b0*/  VIADD R3, R2.reuse, 0xe ;  /* 0x0000000e02037836 */ /* 0x040fe20000000000 */
[----:B------:R-:W-:Y:S01]  /*01c0*/  BAR.SYNC.DEFER_BLOCKING 0x0 ;  /* 0x0000000000007b1d */ /* 0x000fe20000010000 */
[----:B------:R-:W-:Y:S01]  /*01d0*/  LOP3.LUT P0, RZ, R2, 0xe, RZ, 0xc0, !PT ;  /* 0x0000000e02ff7812 */ /* 0x000fe2000780c0ff */
[--C-:B------:R-:W-:Y:S02]  /*01e0*/  IMAD.MOV.U32 R8, RZ, RZ, R2.reuse ;  /* 0x000000ffff087224 */ /* 0x100fe400078e0002 */
[----:B------:R-:W-:Y:S01]  /*01f0*/  LOP3.LUT R3, R3, 0xf, RZ, 0xc0, !PT ;  /* 0x0000000f03037812 */ /* 0x000fe200078ec0ff */
[----:B------:R-:W-:Y:S01]  /*0200*/  IMAD.MOV.U32 R6, RZ, RZ, R17 ;  /* 0x000000ffff067224 */ /* 0x000fe200078e0011 */
[----:B------:R-:W1:Y:S02]  /*0210*/  LDCU.64 UR4, c[0x4][0x18] ;  /* 0x01000300ff0477ac */ /* 0x000e640008000a00 */
[----:B------:R-:W-:Y:S01]  /*0220*/  LOP3.LUT R3, R3, 0x3f0, R2, 0xf8, !PT ;  /* 0x000003f003037812 */ /* 0x000fe200078ef802 */
[----:B------:R-:W-:-:S03]  /*0230*/  IMAD.MOV.U32 R7, RZ, RZ, R18 ;  /* 0x000000ffff077224 */ /* 0x000fc600078e0012 */
[----:B------:R-:W-:Y:S02]  /*0240*/  SEL R9, R2, R3, !P0 ;  /* 0x0000000302097207 */ /* 0x000fe40004000000 */
[----:B------:R2:W3:Y:S03]  /*0250*/  LDC.64 R2, c[0x4][R16] ;  /* 0x0100000010027b82 */ /* 0x0004e60000000a00 */
[----:B------:R2:W-:Y:S04]  /*0260*/  STL.64 [R1], R8 ;  /* 0x0000000801007387 */ /* 0x0005e80000100a00 */
[----:B0-----:R2:W-:Y:S01]  /*0270*/  STL [R1+0x8], R0 ;  /* 0x0000080001007387 */ /* 0x0015e20000100800 */
[----:B-1----:R-:W-:Y:S01]  /*0280*/  IMAD.U32 R4, RZ, RZ, UR4 ;  /* 0x00000004ff047e24 */ /* 0x002fe2000f8e00ff */
[----:B------:R-:W-:-:S07]  /*0290*/  MOV R5, UR5 ;  /* 0x0000000500057c02 */ /* 0x000fce0008000f00 */
[----:B------:R-:W-:-:S07]  /*02a0*/  LEPC R20, `(.L_x_8) ;  /* 0x000000001014794e */ /* 0x000fce0000000000 */
[----:B--23--:R-:W-:Y:S05]  /*02b0*/  CALL.ABS.NOINC R2 ;  /* 0x0000000002007343 */ /* 0x00cfea0003c00000 */
.L_x_8:
[----:B------:R-:W-:Y:S05]  /*02c0*/  EXIT ;  /* 0x000000000000794d */ /* 0x000fea0003800000 */
.L_x_9:
        /* <DEDUP_REMOVED lines=11> */
.L_x_17:


//--------------------- .text._Z17shfl_sync_examplev --------------------------
	.section	.text._Z17shfl_sync_examplev,"ax",@progbits
	.align	128
        .global         _Z17shfl_sync_examplev
        .type           _Z17shfl_sync_examplev,@function
        .size           _Z17shfl_sync_examplev,(.L_x_18 - _Z17shfl_sync_examplev)
        .other          _Z17shfl_sync_examplev,@"STO_CUDA_ENTRY STV_DEFAULT"
_Z17shfl_sync_examplev:
.text._Z17shfl_sync_examplev:
[----:B------:R-:W0:Y:S01]  /*0000*/  LDC R1, c[0x0][0x37c] ;  /* 0x0000df00ff017b82 */ /* 0x000e220000000800 */
[----:B------:R-:W1:Y:S01]  /*0010*/  S2R R16, SR_TID.X ;  /* 0x0000000000107919 */ /* 0x000e620000002100 */
[----:B------:R-:W2:Y:S01]  /*0020*/  LDCU UR4, c[0x0][0x2f8] ;  /* 0x00005f00ff0477ac */ /* 0x000ea20008000800 */
[----:B0-----:R-:W-:Y:S01]  /*0030*/  VIADD R1, R1, 0xfffffff0 ;  /* 0xfffffff001017836 */ /* 0x001fe20000000000 */
[----:B------:R-:W-:Y:S01]  /*0040*/  MOV R2, 0x0 ;  /* 0x0000000000027802 */ /* 0x000fe20000000f00 */
[----:B------:R-:W0:Y:S03]  /*0050*/  LDCU UR5, c[0x0][0x2fc] ;  /* 0x00005f80ff0577ac */ /* 0x000e260008000800 */
[----:B------:R3:W4:Y:S01]  /*0060*/  LDC.64 R8, c[0x4][R2] ;  /* 0x0100000002087b82 */ /* 0x0007220000000a00 */
[----:B------:R-:W5:Y:S01]  /*0070*/  LDCU.64 UR6, c[0x4][0x8] ;  /* 0x01000100ff0677ac */ /* 0x000f620008000a00 */
[----:B--2---:R-:W-:-:S05]  /*0080*/  IADD3 R19, P0, PT, R1, UR4, RZ ;  /* 0x0000000401137c10 */ /* 0x004fca000ff1e0ff */
[----:B0-----:R-:W-:Y:S02]  /*0090*/  IMAD.X R22, RZ, RZ, UR5, P0 ;  /* 0x00000005ff167e24 */ /* 0x001fe400080e06ff */
[----:B------:R-:W-:Y:S01]  /*00a0*/  IMAD.MOV.U32 R6, RZ, RZ, R19 ;  /* 0x000000ffff067224 */ /* 0x000fe200078e0013 */
[----:B-----5:R-:W-:Y:S01]  /*00b0*/  MOV R4, UR6 ;  /* 0x0000000600047c02 */ /* 0x020fe20008000f00 */
[----:B------:R-:W-:Y:S01]  /*00c0*/  IMAD.U32 R5, RZ, RZ, UR7 ;  /* 0x00000007ff057e24 */ /* 0x000fe2000f8e00ff */
[----:B------:R-:W-:Y:S01]  /*00d0*/  MOV R7, R22 ;  /* 0x0000001600077202 */ /* 0x000fe20000000f00 */
[----:B-1----:R-:W-:-:S05]  /*00e0*/  IMAD R18, R16, 0xa, RZ ;  /* 0x0000000a10127824 */ /* 0x002fca00078e02ff */
[----:B------:R-:W0:Y:S04]  /*00f0*/  SHFL.IDX PT, R17, R18, 0x1, 0x1f ;  /* 0x00201f0012117f89 */ /* 0x000e2800000e0000 */
[----:B0---4-:R3:W-:Y:S02]  /*0100*/  STL.64 [R1], R16 ;  /* 0x0000001001007387 */ /* 0x0117e40000100a00 */
[----:B------:R-:W-:-:S07]  /*0110*/  LEPC R20, `(.L_x_10) ;  /* 0x000000001014794e */ /* 0x000fce0000000000 */
[----:B---3--:R-:W-:Y:S05]  /*0120*/  CALL.ABS.NOINC R8 ;  /* 0x0000000008007343 */ /* 0x008fea0003c00000 */
.L_x_10:
[----:B------:R-:W-:Y:S01]  /*0130*/  VIADD R23, R16, 0x1 ;  /* 0x0000000110177836 */ /* 0x000fe20000000000 */
[----:B------:R-:W-:Y:S05]  /*0140*/  WARPSYNC.ALL ;  /* 0x0000000000007948 */ /* 0x000fea0003800000 */
[----:B------:R-:W-:Y:S01]  /*0150*/  IMAD.MOV.U32 R0, RZ, RZ, 0xfffffff ;  /* 0x0fffffffff007424 */ /* 0x000fe200078e00ff */
[----:B------:R-:W-:Y:S01]  /*0160*/  LOP3.LUT R17, R23, 0x1f, RZ, 0xc0, !PT ;  /* 0x0000001f17117812 */ /* 0x000fe200078ec0ff */
[----:B------:R0:W1:Y:S08]  /*0170*/  LDC.64 R8, c[0x4][R2] ;  /* 0x0100000002087b82 */ /* 0x0000700000000a00 */
[----:B------:R-:W-:Y:S01]  /*0180*/  BAR.SYNC.DEFER_BLOCKING 0x0 ;  /* 0x0000000000007b1d */ /* 0x000fe20000010000 */
[----:B------:R-:W-:Y:S01]  /*0190*/  IMAD.MOV.U32 R6, RZ, RZ, R19 ;  /* 0x000000ffff067224 */ /* 0x000fe200078e0013 */
[----:B------:R-:W-:-:S04]  /*01a0*/  MOV R7, R22 ;  /* 0x0000001600077202 */ /* 0x000fc80000000f00 */
[----:B------:R-:W2:Y:S01]  /*01b0*/  LDCU.64 UR4, c[0x4][0x10] ;  /* 0x01000200ff0477ac */ /* 0x000ea20008000a00 */
[----:B------:R-:W3:Y:S04]  /*01c0*/  SHFL.IDX PT, R0, R18, R17, 0x1f ;  /* 0x00001f1112007589 */ /* 0x000ee800000e0000 */
[----:B------:R0:W-:Y:S01]  /*01d0*/  STL.64 [R1], R16 ;  /* 0x0000001001007387 */ /* 0x0001e20000100a00 */
[----:B--2---:R-:W-:Y:S01]  /*01e0*/  MOV R4, UR4 ;  /* 0x0000000400047c02 */ /* 0x004fe20008000f00 */
[----:B------:R-:W-:Y:S02]  /*01f0*/  IMAD.U32 R5, RZ, RZ, UR5 ;  /* 0x00000005ff057e24 */ /* 0x000fe4000f8e00ff */
[----:B---3--:R0:W-:Y:S05]  /*0200*/  STL [R1+0x8], R0 ;  /* 0x0000080001007387 */ /* 0x0081ea0000100800 */
[----:B------:R-:W-:-:S07]  /*0210*/  LEPC R20, `(.L_x_11) ;  /* 0x000000001014794e */ /* 0x000fce0000000000 */
[----:B01----:R-:W-:Y:S05]  /*0220*/  CALL.ABS.NOINC R8 ;  /* 0x0000000008007343 */ /* 0x003fea0003c00000 */
.L_x_11:
[----:B------:R-:W-:Y:S05]  /*0230*/  WARPSYNC.ALL ;  /* 0x0000000000007948 */ /* 0x000fea0003800000 */
[----:B------:R-:W0:Y:S01]  /*0240*/  SHFL.IDX PT, R18, R18, R17, 0x101f ;  /* 0x00101f1112127589 */ /* 0x000e2200000e0000 */
[----:B------:R-:W-:Y:S01]  /*0250*/  LOP3.LUT R9, R23, 0xf, RZ, 0xc0, !PT ;  /* 0x0000000f17097812 */ /* 0x000fe200078ec0ff */
[--C-:B------:R-:W-:Y:S01]  /*0260*/  IMAD.MOV.U32 R8, RZ, RZ, R16.reuse ;  /* 0x000000ffff087224 */ /* 0x100fe200078e0010 */
[----:B------:R-:W1:Y:S08]  /*0270*/  LDC.64 R2, c[0x4][R2] ;  /* 0x0100000002027b82 */ /* 0x000e700000000a00 */
[----:B------:R-:W-:Y:S01]  /*0280*/  BAR.SYNC.DEFER_BLOCKING 0x0 ;  /* 0x0000000000007b1d */ /* 0x000fe20000010000 */
[----:B------:R-:W-:Y:S01]  /*0290*/  LOP3.LUT R9, R9, 0x3f0, R16, 0xf8, !PT ;  /* 0x000003f009097812 */ /* 0x000fe200078ef810 */
[----:B------:R-:W-:Y:S01]  /*02a0*/  IMAD.MOV.U32 R6, RZ, RZ, R19 ;  /* 0x000000ffff067224 */ /* 0x000fe200078e0013 */
[----:B------:R-:W-:-:S03]  /*02b0*/  MOV R7, R22 ;  /* 0x0000001600077202 */ /* 0x000fc60000000f00 */
[----:B------:R-:W2:Y:S01]  /*02c0*/  LDCU.64 UR4, c[0x4][0x10] ;  /* 0x01000200ff0477ac */ /* 0x000ea20008000a00 */
[----:B------:R3:W-:Y:S04]  /*02d0*/  STL.64 [R1], R8 ;  /* 0x0000000801007387 */ /* 0x0007e80000100a00 */
[----:B0-----:R3:W-:Y:S01]  /*02e0*/  STL [R1+0x8], R18 ;  /* 0x0000081201007387 */ /* 0x0017e20000100800 */
[----:B--2---:R-:W-:Y:S01]  /*02f0*/  IMAD.U32 R4, RZ, RZ, UR4 ;  /* 0x00000004ff047e24 */ /* 0x004fe2000f8e00ff */
[----:B---3--:R-:W-:-:S07]  /*0300*/  MOV R5, UR5 ;  /* 0x0000000500057c02 */ /* 0x008fce0008000f00 */
[----:B------:R-:W-:-:S07]  /*0310*/  LEPC R20, `(.L_x_12) ;  /* 0x000000001014794e */ /* 0x000fce0000000000 */
[----:B-1----:R-:W-:Y:S05]  /*0320*/  CALL.ABS.NOINC R2 ;  /* 0x0000000002007343 */ /* 0x002fea0003c00000 */
.L_x_12:
[----:B------:R-:W-:Y:S05]  /*0330*/  EXIT ;  /* 0x000000000000794d */ /* 0x000fea0003800000 */
.L_x_13:
        /* <DEDUP_REMOVED lines=12> */
.L_x_18:


//--------------------- .nv.global.init           --------------------------
	.section	.nv.global.init,"aw",@progbits
.nv.global.init:
	.type		$str$2,@object
	.size		$str$2,($str$3 - $str$2)
$str$2:
        /*0000*/ 	.byte	0x74, 0x68, 0x72, 0x65, 0x61, 0x64, 0x20, 0x25, 0x64, 0x20, 0x72, 0x65, 0x61, 0x64, 0x73, 0x20
        /*0010*/ 	.byte	0x74, 0x68, 0x72, 0x65, 0x61, 0x64, 0x20, 0x25, 0x64, 0x27, 0x73, 0x20, 0x76, 0x61, 0x6c, 0x75
        /*0020*/ 	.byte	0x65, 0x20, 0x25, 0x64, 0x0a, 0x00
	.type		$str$3,@object
	.size		$str$3,($str - $str$3)
$str$3:
        /*0026*/ 	.byte	0x73, 0x75, 0x6d, 0x20, 0x72, 0x65, 0x64, 0x75, 0x63, 0x65, 0x64, 0x20, 0x74, 0x6f, 0x20, 0x74
        /*0036*/ 	.byte	0x68, 0x72, 0x65, 0x61, 0x64, 0x20, 0x25, 0x64, 0x2c, 0x20, 0x77, 0x69, 0x74, 0x68, 0x20, 0x73
        /*0046*/ 	.byte	0x75, 0x6d, 0x20, 0x3d, 0x20, 0x25, 0x64, 0x0a, 0x00
	.type		$str,@object
	.size		$str,($str$1 - $str)
$str:
        /*004f*/ 	.byte	0x74, 0x68, 0x72, 0x65, 0x61, 0x64, 0x20, 0x49, 0x64, 0x3a, 0x20, 0x25, 0x64, 0x20, 0x72, 0x65
        /*005f*/ 	.byte	0x61, 0x64, 0x20, 0x74, 0x68, 0x72, 0x65, 0x61, 0x64, 0x20, 0x31, 0x27, 0x73, 0x20, 0x6d, 0x79
        /*006f*/ 	.byte	0x20, 0x76, 0x61, 0x6c, 0x75, 0x65, 0x3a, 0x20, 0x25, 0x64, 0x0a, 0x00
	.type		$str$1,@object
	.size		$str$1,(.L_1 - $str$1)
$str$1:
        /*007b*/ 	.byte	0x74, 0x68, 0x72, 0x65, 0x61, 0x64, 0x20, 0x49, 0x64, 0x3a, 0x20, 0x25, 0x64, 0x20, 0x72, 0x65
        /*008b*/ 	.byte	0x61, 0x64, 0x20, 0x74, 0x68, 0x72, 0x65, 0x61, 0x64, 0x20, 0x25, 0x64, 0x27, 0x73, 0x20, 0x6d
        /*009b*/ 	.byte	0x79, 0x20, 0x76, 0x61, 0x6c, 0x75, 0x65, 0x3a, 0x20, 0x25, 0x64, 0x0a, 0x00
.L_1:


//--------------------- .nv.shared.reserved.0     --------------------------
	.section	.nv.shared.reserved.0,"aw",@nobits
	.weak		__nv_reservedSMEM_offset_0_alias
	.size		__nv_reservedSMEM_offset_0_alias, 0, 64
	.other		__nv_reservedSMEM_offset_0_alias,@"STO_CUDA_RESERVED_SHARED STV_DEFAULT"
__nv_reservedSMEM_offset_0_alias:
	.zero		0
	.zero		64


//--------------------- .nv.constant0._Z10reduce_sumILj32EEvv --------------------------
	.section	.nv.constant0._Z10reduce_sumILj32EEvv,"a",@progbits
	.sectionflags	@""
	.align	4
.nv.constant0._Z10reduce_sumILj32EEvv:
	.zero		896


//--------------------- .nv.constant0._Z19shuffle_xor_examplev --------------------------
	.section	.nv.constant0._Z19shuffle_xor_examplev,"a",@progbits
	.sectionflags	@""
	.align	4
.nv.constant0._Z19shuffle_xor_examplev:
	.zero		896


//--------------------- .nv.constant0._Z20shuffle_down_examplev --------------------------
	.section	.nv.constant0._Z20shuffle_down_examplev,"a",@progbits
	.sectionflags	@""
	.align	4
.nv.constant0._Z20shuffle_down_examplev:
	.zero		896


//--------------------- .nv.constant0._Z18shuffle_up_examplev --------------------------
	.section	.nv.constant0._Z18shuffle_up_examplev,"a",@progbits
	.sectionflags	@""
	.align	4
.nv.constant0._Z18shuffle_up_examplev:
	.zero		896


//--------------------- .nv.constant0._Z17shfl_sync_examplev --------------------------
	.section	.nv.constant0._Z17shfl_sync_examplev,"a",@progbits
	.sectionflags	@""
	.align	4
.nv.constant0._Z17shfl_sync_examplev:
	.zero		896


//--------------------- SYMBOLS --------------------------

	.type		.nv.reservedSmem.offset0,@object
	.size		.nv.reservedSmem.offset0,0x4
	.type		vprintf,@function
